//
// Generated by NVIDIA NVVM Compiler
//
// Compiler Build ID: CL-36424714
// Cuda compilation tools, release 13.0, V13.0.88
// Based on NVVM 20.0.0
//

.version 9.0
.target sm_100
.address_size 64

	// .globl	_Z6DividePKfS0_Pfi

.visible .entry _Z6DividePKfS0_Pfi(
	.param .u64 .ptr .align 1 _Z6DividePKfS0_Pfi_param_0,
	.param .u64 .ptr .align 1 _Z6DividePKfS0_Pfi_param_1,
	.param .u64 .ptr .align 1 _Z6DividePKfS0_Pfi_param_2,
	.param .u32 _Z6DividePKfS0_Pfi_param_3
)
{
	.reg .pred 	%p<2>;
	.reg .b32 	%r<6>;
	.reg .b32 	%f<4>;
	.reg .b64 	%rd<11>;

	ld.param.u64 	%rd1, [_Z6DividePKfS0_Pfi_param_0];
	ld.param.u64 	%rd2, [_Z6DividePKfS0_Pfi_param_1];
	ld.param.u64 	%rd3, [_Z6DividePKfS0_Pfi_param_2];
	ld.param.u32 	%r2, [_Z6DividePKfS0_Pfi_param_3];
	mov.u32 	%r3, %ctaid.x;
	mov.u32 	%r4, %ntid.x;
	mov.u32 	%r5, %tid.x;
	mad.lo.s32 	%r1, %r3, %r4, %r5;
	setp.ge.s32 	%p1, %r1, %r2;
	@%p1 bra 	$L__BB0_2;
	cvta.to.global.u64 	%rd4, %rd1;
	cvta.to.global.u64 	%rd5, %rd2;
	cvta.to.global.u64 	%rd6, %rd3;
	mul.wide.s32 	%rd7, %r1, 4;
	add.s64 	%rd8, %rd4, %rd7;
	ld.global.f32 	%f1, [%rd8];
	add.s64 	%rd9, %rd5, %rd7;
	ld.global.f32 	%f2, [%rd9];
	div.rn.f32 	%f3, %f1, %f2;
	add.s64 	%rd10, %rd6, %rd7;
	st.global.f32 	[%rd10], %f3;
$L__BB0_2:
	ret;

}


// ===== COMPILED SASS (sm_100) =====

	.target	sm_100

	.elftype	@"ET_EXEC"


//--------------------- .note.nv.tkinfo           --------------------------
	.section	.note.nv.tkinfo,"",@"SHT_NOTE"
	.sectionflags	@"SHF_NOTE_NV_TKINFO"
	.tkinfo
        /*0018*/ 	.word	0x00000002
        /*0030*/ 	.string	""
        /*0030*/ 	.string	"ptxas"
        /*0030*/ 	.string	"Cuda compilation tools, release 13.0, V13.0.88"
        /*0030*/ 	.string	"Build cuda_13.0.r13.0/compiler.36424714_0"
        /*0030*/ 	.string	"-arch sm_100 -m 64 "



//--------------------- .note.nv.cuinfo           --------------------------
	.section	.note.nv.cuinfo,"",@"SHT_NOTE"
	.sectionflags	@"SHF_NOTE_NV_CUINFO"
        /*0018*/ 	.short	0x0002
        /*001a*/ 	.short	0x0064
        /*001c*/ 	.short	0x0082
	.zero		2


//--------------------- .nv.info                  --------------------------
	.section	.nv.info,"",@"SHT_CUDA_INFO"
	.align	4


	//----- nvinfo : EIATTR_REGCOUNT
	.align		4
        /*0000*/ 	.byte	0x04, 0x2f
        /*0002*/ 	.short	(.L_1 - .L_0)
	.align		4
.L_0:
        /*0004*/ 	.word	index@(_Z6DividePKfS0_Pfi)
        /*0008*/ 	.word	0x00000010


	//----- nvinfo : EIATTR_FRAME_SIZE
	.align		4
.L_1:
        /*000c*/ 	.byte	0x04, 0x11
        /*000e*/ 	.short	(.L_3 - .L_2)
	.align		4
.L_2:
        /*0010*/ 	.word	index@($__internal_0_$__cuda_sm3x_div_rn_noftz_f32_slowpath)
        /*0014*/ 	.word	0x00000000


	//----- nvinfo : EIATTR_FRAME_SIZE
	.align		4
.L_3:
        /*0018*/ 	.byte	0x04, 0x11
        /*001a*/ 	.short	(.L_5 - .L_4)
	.align		4
.L_4:
        /*001c*/ 	.word	index@(_Z6DividePKfS0_Pfi)
        /*0020*/ 	.word	0x00000000


	//----- nvinfo : EIATTR_MIN_STACK_SIZE
	.align		4
.L_5:
        /*0024*/ 	.byte	0x04, 0x12
        /*0026*/ 	.short	(.L_7 - .L_6)
	.align		4
.L_6:
        /*0028*/ 	.word	index@(_Z6DividePKfS0_Pfi)
        /*002c*/ 	.word	0x00000000
.L_7:


//--------------------- .nv.compat                --------------------------
	.section	.nv.compat,"",@"SHT_CUDA_COMPAT_INFO"
	.align	4
        /*0000*/ 	.byte	0x02, 0x09, 0x00, 0x00, 0x02, 0x02, 0x01, 0x00, 0x02, 0x05, 0x05, 0x00, 0x03, 0x07, 0x01, 0x01
        /*0010*/ 	.byte	0x02, 0x03, 0x00, 0x00, 0x02, 0x06, 0x01, 0x00, 0x04, 0x0b, 0x08, 0x00, 0x01, 0x00, 0x00, 0x00
        /*0020*/ 	.byte	0x00, 0x00, 0x00, 0x00


//--------------------- .nv.info._Z6DividePKfS0_Pfi --------------------------
	.section	.nv.info._Z6DividePKfS0_Pfi,"",@"SHT_CUDA_INFO"
	.sectionflags	@""
	.align	4


	//----- nvinfo : EIATTR_CUDA_API_VERSION
	.align		4
        /*0000*/ 	.byte	0x04, 0x37
        /*0002*/ 	.short	(.L_9 - .L_8)
.L_8:
        /*0004*/ 	.word	0x00000082


	//----- nvinfo : EIATTR_KPARAM_INFO
	.align		4
.L_9:
        /*0008*/ 	.byte	0x04, 0x17
        /*000a*/ 	.short	(.L_11 - .L_10)
.L_10:
        /*000c*/ 	.word	0x00000000
        /*0010*/ 	.short	0x0003
        /*0012*/ 	.short	0x0018
        /*0014*/ 	.byte	0x00, 0xf0, 0x11, 0x00


	//----- nvinfo : EIATTR_KPARAM_INFO
	.align		4
.L_11:
        /*0018*/ 	.byte	0x04, 0x17
        /*001a*/ 	.short	(.L_13 - .L_12)
.L_12:
        /*001c*/ 	.word	0x00000000
        /*0020*/ 	.short	0x0002
        /*0022*/ 	.short	0x0010
        /*0024*/ 	.byte	0x00, 0xf5, 0x21, 0x00


	//----- nvinfo : EIATTR_KPARAM_INFO
	.align		4
.L_13:
        /*0028*/ 	.byte	0x04, 0x17
        /*002a*/ 	.short	(.L_15 - .L_14)
.L_14:
        /*002c*/ 	.word	0x00000000
        /*0030*/ 	.short	0x0001
        /*0032*/ 	.short	0x0008
        /*0034*/ 	.byte	0x00, 0xf5, 0x21, 0x00


	//----- nvinfo : EIATTR_KPARAM_INFO
	.align		4
.L_15:
        /*0038*/ 	.byte	0x04, 0x17
        /*003a*/ 	.short	(.L_17 - .L_16)
.L_16:
        /*003c*/ 	.word	0x00000000
        /*0040*/ 	.short	0x0000
        /*0042*/ 	.short	0x0000
        /*0044*/ 	.byte	0x00, 0xf5, 0x21, 0x00


	//----- nvinfo : EIATTR_SPARSE_MMA_MASK
	.align		4
.L_17:
        /*0048*/ 	.byte	0x03, 0x50
        /*004a*/ 	.short	0x0000


	//----- nvinfo : EIATTR_MAXREG_COUNT
	.align		4
        /*004c*/ 	.byte	0x03, 0x1b
        /*004e*/ 	.short	0x00ff


	//----- nvinfo : EIATTR_MERCURY_ISA_VERSION
	.align		4
        /*0050*/ 	.byte	0x03, 0x5f
        /*0052*/ 	.short	0x0101


	//----- nvinfo : EIATTR_VRC_CTA_INIT_COUNT
	.align		4
        /*0054*/ 	.byte	0x02, 0x4a
	.zero		1
	.zero		1


	//----- nvinfo : EIATTR_EXIT_INSTR_OFFSETS
	.align		4
        /*0058*/ 	.byte	0x04, 0x1c
        /*005a*/ 	.short	(.L_19 - .L_18)


	//   ....[0]....
.L_18:
        /*005c*/ 	.word	0x00000070


	//   ....[1]....
        /*0060*/ 	.word	0x000001f0


	//----- nvinfo : EIATTR_CRS_STACK_SIZE
	.align		4
.L_19:
        /*0064*/ 	.byte	0x04, 0x1e
        /*0066*/ 	.short	(.L_21 - .L_20)
.L_20:
        /*0068*/ 	.word	0x00000000


	//----- nvinfo : EIATTR_CBANK_PARAM_SIZE
	.align		4
.L_21:
        /*006c*/ 	.byte	0x03, 0x19
        /*006e*/ 	.short	0x001c


	//----- nvinfo : EIATTR_PARAM_CBANK
	.align		4
        /*0070*/ 	.byte	0x04, 0x0a
        /*0072*/ 	.short	(.L_23 - .L_22)
	.align		4
.L_22:
        /*0074*/ 	.word	index@(.nv.constant0._Z6DividePKfS0_Pfi)
        /*0078*/ 	.short	0x0380
        /*007a*/ 	.short	0x001c


	//----- nvinfo : EIATTR_SW_WAR
	.align		4
.L_23:
        /*007c*/ 	.byte	0x04, 0x36
        /*007e*/ 	.short	(.L_25 - .L_24)
.L_24:
        /*0080*/ 	.word	0x00000008
.L_25:


//--------------------- .nv.callgraph             --------------------------
	.section	.nv.callgraph,"",@"SHT_CUDA_CALLGRAPH"
	.align	4
	.sectionentsize	8
	.align		4
        /*0000*/ 	.word	0x00000000
	.align		4
        /*0004*/ 	.word	0xffffffff
	.align		4
        /*0008*/ 	.word	0x00000000
	.align		4
        /*000c*/ 	.word	0xfffffffe
	.align		4
        /*0010*/ 	.word	0x00000000
	.align		4
        /*0014*/ 	.word	0xfffffffd
	.align		4
        /*0018*/ 	.word	0x00000000
	.align		4
        /*001c*/ 	.word	0xfffffffc


//--------------------- .text._Z6DividePKfS0_Pfi  --------------------------
	.section	.text._Z6DividePKfS0_Pfi,"ax",@progbits
	.align	128
        .global         _Z6DividePKfS0_Pfi
        .type           _Z6DividePKfS0_Pfi,@function
        .size           _Z6DividePKfS0_Pfi,(.L_x_14 - _Z6DividePKfS0_Pfi)
        .other          _Z6DividePKfS0_Pfi,@"STO_CUDA_ENTRY STV_DEFAULT"
_Z6DividePKfS0_Pfi:
.text._Z6DividePKfS0_Pfi:
[----:B------:R-:W-:Y:S01]  /*0000*/  LDC R1, c[0x0][0x37c] ;  /* 0x0000df00ff017b82 */ /* 0x000fe20000000800 */
[----:B------:R-:W0:Y:S07]  /*0010*/  S2R R3, SR_TID.X ;  /* 0x0000000000037919 */ /* 0x000e2e0000002100 */
[----:B------:R-:W0:Y:S01]  /*0020*/  S2UR UR4, SR_CTAID.X ;  /* 0x00000000000479c3 */ /* 0x000e220000002500 */
[----:B------:R-:W1:Y:S07]  /*0030*/  LDCU UR5, c[0x0][0x398] ;  /* 0x00007300ff0577ac */ /* 0x000e6e0008000800 */
[----:B------:R-:W0:Y:S02]  /*0040*/  LDC R2, c[0x0][0x360] ;  /* 0x0000d800ff027b82 */ /* 0x000e240000000800 */
[----:B0-----:R-:W-:-:S05]  /*0050*/  IMAD R2, R2, UR4, R3 ;  /* 0x0000000402027c24 */ /* 0x001fca000f8e0203 */
[----:B-1----:R-:W-:-:S13]  /*0060*/  ISETP.GE.AND P0, PT, R2, UR5, PT ;  /* 0x0000000502007c0c */ /* 0x002fda000bf06270 */
[----:B------:R-:W-:Y:S05]  /*0070*/  @P0 EXIT ;  /* 0x000000000000094d */ /* 0x000fea0003800000 */
[----:B------:R-:W0:Y:S01]  /*0080*/  LDC.64 R6, c[0x0][0x388] ;  /* 0x0000e200ff067b82 */ /* 0x000e220000000a00 */
[----:B------:R-:W1:Y:S07]  /*0090*/  LDCU.64 UR4, c[0x0][0x358] ;  /* 0x00006b00ff0477ac */ /* 0x000e6e0008000a00 */
[----:B------:R-:W2:Y:S01]  /*00a0*/  LDC.64 R4, c[0x0][0x380] ;  /* 0x0000e000ff047b82 */ /* 0x000ea20000000a00 */
[----:B0-----:R-:W-:-:S05]  /*00b0*/  IMAD.WIDE R6, R2, 0x4, R6 ;  /* 0x0000000402067825 */ /* 0x001fca00078e0206 */
[----:B-1----:R-:W3:Y:S01]  /*00c0*/  LDG.E R3, desc[UR4][R6.64] ;  /* 0x0000000406037981 */ /* 0x002ee2000c1e1900 */
[----:B--2---:R-:W-:-:S05]  /*00d0*/  IMAD.WIDE R4, R2, 0x4, R4 ;  /* 0x0000000402047825 */ /* 0x004fca00078e0204 */
[----:B------:R-:W2:Y:S01]  /*00e0*/  LDG.E R0, desc[UR4][R4.64] ;  /* 0x0000000404007981 */ /* 0x000ea2000c1e1900 */
[----:B------:R-:W-:Y:S01]  /*00f0*/  BSSY.RECONVERGENT B0, `(.L_x_0) ;  /* 0x000000c000007945 */ /* 0x000fe20003800200 */
[----:B---3--:R-:W0:Y:S08]  /*0100*/  MUFU.RCP R8, R3 ;  /* 0x0000000300087308 */ /* 0x008e300000001000 */
[----:B--2---:R-:W1:Y:S01]  /*0110*/  FCHK P0, R0, R3 ;  /* 0x0000000300007302 */ /* 0x004e620000000000 */
[----:B0-----:R-:W-:-:S04]  /*0120*/  FFMA R9, -R3, R8, 1 ;  /* 0x3f80000003097423 */ /* 0x001fc80000000108 */
[----:B------:R-:W-:-:S04]  /*0130*/  FFMA R9, R8, R9, R8 ;  /* 0x0000000908097223 */ /* 0x000fc80000000008 */
[----:B------:R-:W-:-:S04]  /*0140*/  FFMA R8, R0, R9, RZ ;  /* 0x0000000900087223 */ /* 0x000fc800000000ff */
[----:B------:R-:W-:-:S04]  /*0150*/  FFMA R10, -R3, R8, R0 ;  /* 0x00000008030a7223 */ /* 0x000fc80000000100 */
[----:B------:R-:W-:Y:S01]  /*0160*/  FFMA R9, R9, R10, R8 ;  /* 0x0000000a09097223 */ /* 0x000fe20000000008 */
[----:B-1----:R-:W-:Y:S06]  /*0170*/  @!P0 BRA `(.L_x_1) ;  /* 0x00000000000c8947 */ /* 0x002fec0003800000 */
[----:B------:R-:W-:-:S07]  /*0180*/  MOV R4, 0x1a0 ;  /* 0x000001a000047802 */ /* 0x000fce0000000f00 */
[----:B------:R-:W-:Y:S05]  /*0190*/  CALL.REL.NOINC `($__internal_0_$__cuda_sm3x_div_rn_noftz_f32_slowpath) ;  /* 0x0000000000187944 */ /* 0x000fea0003c00000 */
[----:B------:R-:W-:-:S07]  /*01a0*/  IMAD.MOV.U32 R9, RZ, RZ, R0 ;  /* 0x000000ffff097224 */ /* 0x000fce00078e0000 */
.L_x_1:
[----:B------:R-:W-:Y:S05]  /*01b0*/  BSYNC.RECONVERGENT B0 ;  /* 0x0000000000007941 */ /* 0x000fea0003800200 */
.L_x_0:
[----:B------:R-:W0:Y:S02]  /*01c0*/  LDC.64 R4, c[0x0][0x390] ;  /* 0x0000e400ff047b82 */ /* 0x000e240000000a00 */
[----:B0-----:R-:W-:-:S05]  /*01d0*/  IMAD.WIDE R2, R2, 0x4, R4 ;  /* 0x0000000402027825 */ /* 0x001fca00078e0204 */
[----:B------:R-:W-:Y:S01]  /*01e0*/  STG.E desc[UR4][R2.64], R9 ;  /* 0x0000000902007986 */ /* 0x000fe2000c101904 */
[----:B------:R-:W-:Y:S05]  /*01f0*/  EXIT ;  /* 0x000000000000794d */ /* 0x000fea0003800000 */
        .weak           $__internal_0_$__cuda_sm3x_div_rn_noftz_f32_slowpath
        .type           $__internal_0_$__cuda_sm3x_div_rn_noftz_f32_slowpath,@function
        .size           $__internal_0_$__cuda_sm3x_div_rn_noftz_f32_slowpath,(.L_x_14 - $__internal_0_$__cuda_sm3x_div_rn_noftz_f32_slowpath)
$__internal_0_$__cuda_sm3x_div_rn_noftz_f32_slowpath:
[--C-:B------:R-:W-:Y:S01]  /*0200*/  SHF.R.U32.HI R6, RZ, 0x17, R3.reuse ;  /* 0x00000017ff067819 */ /* 0x100fe20000011603 */
[----:B------:R-:W-:Y:S01]  /*0210*/  BSSY.RECONVERGENT B1, `(.L_x_2) ;  /* 0x0000064000017945 */ /* 0x000fe20003800200 */
[--C-:B------:R-:W-:Y:S01]  /*0220*/  SHF.R.U32.HI R5, RZ, 0x17, R0.reuse ;  /* 0x00000017ff057819 */ /* 0x100fe20000011600 */
[----:B------:R-:W-:Y:S01]  /*0230*/  IMAD.MOV.U32 R7, RZ, RZ, R0 ;  /* 0x000000ffff077224 */ /* 0x000fe200078e0000 */
[----:B------:R-:W-:Y:S01]  /*0240*/  LOP3.LUT R6, R6, 0xff, RZ, 0xc0, !PT ;  /* 0x000000ff06067812 */ /* 0x000fe200078ec0ff */
[----:B------:R-:W-:Y:S01]  /*0250*/  IMAD.MOV.U32 R8, RZ, RZ, R3 ;  /* 0x000000ffff087224 */ /* 0x000fe200078e0003 */
[----:B------:R-:W-:-:S03]  /*0260*/  LOP3.LUT R5, R5, 0xff, RZ, 0xc0, !PT ;  /* 0x000000ff05057812 */ /* 0x000fc600078ec0ff */
[----:B------:R-:W-:Y:S02]  /*0270*/  VIADD R11, R6, 0xffffffff ;  /* 0xffffffff060b7836 */ /* 0x000fe40000000000 */
[----:B------:R-:W-:-:S03]  /*0280*/  VIADD R10, R5, 0xffffffff ;  /* 0xffffffff050a7836 */ /* 0x000fc60000000000 */
[----:B------:R-:W-:-:S04]  /*0290*/  ISETP.GT.U32.AND P0, PT, R11, 0xfd, PT ;  /* 0x000000fd0b00780c */ /* 0x000fc80003f04070 */
[----:B------:R-:W-:-:S13]  /*02a0*/  ISETP.GT.U32.OR P0, PT, R10, 0xfd, P0 ;  /* 0x000000fd0a00780c */ /* 0x000fda0000704470 */
[----:B------:R-:W-:Y:S01]  /*02b0*/  @!P0 IMAD.MOV.U32 R9, RZ, RZ, RZ ;  /* 0x000000ffff098224 */ /* 0x000fe200078e00ff */
[----:B------:R-:W-:Y:S06]  /*02c0*/  @!P0 BRA `(.L_x_3) ;  /* 0x00000000005c8947 */ /* 0x000fec0003800000 */
[----:B------:R-:W-:Y:S02]  /*02d0*/  FSETP.GTU.FTZ.AND P0, PT, |R0|, +INF , PT ;  /* 0x7f8000000000780b */ /* 0x000fe40003f1c200 */
[----:B------:R-:W-:-:S04]  /*02e0*/  FSETP.GTU.FTZ.AND P1, PT, |R3|, +INF , PT ;  /* 0x7f8000000300780b */ /* 0x000fc80003f3c200 */
[----:B------:R-:W-:-:S13]  /*02f0*/  PLOP3.LUT P0, PT, P0, P1, PT, 0xf8, 0x8f ;  /* 0x00000000008f781c */ /* 0x000fda0000703f70 */
[----:B------:R-:W-:Y:S05]  /*0300*/  @P0 BRA `(.L_x_4) ;  /* 0x00000004004c0947 */ /* 0x000fea0003800000 */
[----:B------:R-:W-:-:S13]  /*0310*/  LOP3.LUT P0, RZ, R8, 0x7fffffff, R7, 0xc8, !PT ;  /* 0x7fffffff08ff7812 */ /* 0x000fda000780c807 */
[----:B------:R-:W-:Y:S05]  /*0320*/  @!P0 BRA `(.L_x_5) ;  /* 0x00000004003c8947 */ /* 0x000fea0003800000 */
[C---:B------:R-:W-:Y:S02]  /*0330*/  FSETP.NEU.FTZ.AND P2, PT, |R0|.reuse, +INF , PT ;  /* 0x7f8000000000780b */ /* 0x040fe40003f5d200 */
[----:B------:R-:W-:Y:S02]  /*0340*/  FSETP.NEU.FTZ.AND P1, PT, |R3|, +INF , PT ;  /* 0x7f8000000300780b */ /* 0x000fe40003f3d200 */
[----:B------:R-:W-:-:S11]  /*0350*/  FSETP.NEU.FTZ.AND P0, PT, |R0|, +INF , PT ;  /* 0x7f8000000000780b */ /* 0x000fd60003f1d200 */
[----:B------:R-:W-:Y:S05]  /*0360*/  @!P1 BRA !P2, `(.L_x_5) ;  /* 0x00000004002c9947 */ /* 0x000fea0005000000 */
[----:B------:R-:W-:-:S04]  /*0370*/  LOP3.LUT P2, RZ, R7, 0x7fffffff, RZ, 0xc0, !PT ;  /* 0x7fffffff07ff7812 */ /* 0x000fc8000784c0ff */
[----:B------:R-:W-:-:S13]  /*0380*/  PLOP3.LUT P1, PT, P1, P2, PT, 0x2f, 0xf2 ;  /* 0x0000000000f2781c */ /* 0x000fda0000f24577 */
[----:B------:R-:W-:Y:S05]  /*0390*/  @P1 BRA `(.L_x_6) ;  /* 0x0000000400181947 */ /* 0x000fea0003800000 */
[----:B------:R-:W-:-:S04]  /*03a0*/  LOP3.LUT P1, RZ, R8, 0x7fffffff, RZ, 0xc0, !PT ;  /* 0x7fffffff08ff7812 */ /* 0x000fc8000782c0ff */
[----:B------:R-:W-:-:S13]  /*03b0*/  PLOP3.LUT P0, PT, P0, P1, PT, 0x2f, 0xf2 ;  /* 0x0000000000f2781c */ /* 0x000fda0000702577 */
[----:B------:R-:W-:Y:S05]  /*03c0*/  @P0 BRA `(.L_x_7) ;  /* 0x0000000400000947 */ /* 0x000fea0003800000 */
[----:B------:R-:W-:Y:S02]  /*03d0*/  ISETP.GE.AND P0, PT, R10, RZ, PT ;  /* 0x000000ff0a00720c */ /* 0x000fe40003f06270 */
[----:B------:R-:W-:-:S11]  /*03e0*/  ISETP.GE.AND P1, PT, R11, RZ, PT ;  /* 0x000000ff0b00720c */ /* 0x000fd60003f26270 */
[----:B------:R-:W-:Y:S02]  /*03f0*/  @P0 IMAD.MOV.U32 R9, RZ, RZ, RZ ;  /* 0x000000ffff090224 */ /* 0x000fe400078e00ff */
[----:B------:R-:W-:Y:S01]  /*0400*/  @!P0 FFMA R7, R0, 1.84467440737095516160e+19, RZ ;  /* 0x5f80000000078823 */ /* 0x000fe200000000ff */
[----:B------:R-:W-:Y:S02]  /*0410*/  @!P0 IMAD.MOV.U32 R9, RZ, RZ, -0x40 ;  /* 0xffffffc0ff098424 */ /* 0x000fe400078e00ff */
[----:B------:R-:W-:Y:S02]  /*0420*/  @!P1 FFMA R8, R3, 1.84467440737095516160e+19, RZ ;  /* 0x5f80000003089823 */ /* 0x000fe400000000ff */
[----:B------:R-:W-:-:S07]  /*0430*/  @!P1 VIADD R9, R9, 0x40 ;  /* 0x0000004009099836 */ /* 0x000fce0000000000 */
.L_x_3:
[----:B------:R-:W-:Y:S01]  /*0440*/  LEA R3, R6, 0xc0800000, 0x17 ;  /* 0xc080000006037811 */ /* 0x000fe200078eb8ff */
[----:B------:R-:W-:Y:S01]  /*0450*/  VIADD R5, R5, 0xffffff81 ;  /* 0xffffff8105057836 */ /* 0x000fe20000000000 */
[----:B------:R-:W-:Y:S03]  /*0460*/  BSSY.RECONVERGENT B2, `(.L_x_8) ;  /* 0x0000035000027945 */ /* 0x000fe60003800200 */
[----:B------:R-:W-:Y:S01]  /*0470*/  IMAD.IADD R3, R8, 0x1, -R3 ;  /* 0x0000000108037824 */ /* 0x000fe200078e0a03 */
[C---:B------:R-:W-:Y:S01]  /*0480*/  IADD3 R6, PT, PT, R5.reuse, 0x7f, -R6 ;  /* 0x0000007f05067810 */ /* 0x040fe20007ffe806 */
[----:B------:R-:W-:Y:S02]  /*0490*/  IMAD R0, R5, -0x800000, R7 ;  /* 0xff80000005007824 */ /* 0x000fe400078e0207 */
[----:B------:R-:W0:Y:S01]  /*04a0*/  MUFU.RCP R8, R3 ;  /* 0x0000000300087308 */ /* 0x000e220000001000 */
[----:B------:R-:W-:Y:S01]  /*04b0*/  FADD.FTZ R11, -R3, -RZ ;  /* 0x800000ff030b7221 */ /* 0x000fe20000010100 */
[----:B------:R-:W-:-:S03]  /*04c0*/  IMAD.IADD R6, R6, 0x1, R9 ;  /* 0x0000000106067824 */ /* 0x000fc600078e0209 */
[----:B0-----:R-:W-:-:S04]  /*04d0*/  FFMA R13, R8, R11, 1 ;  /* 0x3f800000080d7423 */ /* 0x001fc8000000000b */
[----:B------:R-:W-:-:S04]  /*04e0*/  FFMA R10, R8, R13, R8 ;  /* 0x0000000d080a7223 */ /* 0x000fc80000000008 */
[----:B------:R-:W-:-:S04]  /*04f0*/  FFMA R7, R0, R10, RZ ;  /* 0x0000000a00077223 */ /* 0x000fc800000000ff */
[----:B------:R-:W-:-:S04]  /*0500*/  FFMA R8, R11, R7, R0 ;  /* 0x000000070b087223 */ /* 0x000fc80000000000 */
[----:B------:R-:W-:-:S04]  /*0510*/  FFMA R7, R10, R8, R7 ;  /* 0x000000080a077223 */ /* 0x000fc80000000007 */
[----:B------:R-:W-:-:S04]  /*0520*/  FFMA R8, R11, R7, R0 ;  /* 0x000000070b087223 */ /* 0x000fc80000000000 */
[----:B------:R-:W-:-:S05]  /*0530*/  FFMA R0, R10, R8, R7 ;  /* 0x000000080a007223 */ /* 0x000fca0000000007 */
[----:B------:R-:W-:-:S04]  /*0540*/  SHF.R.U32.HI R3, RZ, 0x17, R0 ;  /* 0x00000017ff037819 */ /* 0x000fc80000011600 */
[----:B------:R-:W-:-:S05]  /*0550*/  LOP3.LUT R3, R3, 0xff, RZ, 0xc0, !PT ;  /* 0x000000ff03037812 */ /* 0x000fca00078ec0ff */
[----:B------:R-:W-:-:S04]  /*0560*/  IMAD.IADD R9, R3, 0x1, R6 ;  /* 0x0000000103097824 */ /* 0x000fc800078e0206 */
[----:B------:R-:W-:-:S05]  /*0570*/  VIADD R3, R9, 0xffffffff ;  /* 0xffffffff09037836 */ /* 0x000fca0000000000 */
[----:B------:R-:W-:-:S13]  /*0580*/  ISETP.GE.U32.AND P0, PT, R3, 0xfe, PT ;  /* 0x000000fe0300780c */ /* 0x000fda0003f06070 */
[----:B------:R-:W-:Y:S05]  /*0590*/  @!P0 BRA `(.L_x_9) ;  /* 0x0000000000808947 */ /* 0x000fea0003800000 */
[----:B------:R-:W-:-:S13]  /*05a0*/  ISETP.GT.AND P0, PT, R9, 0xfe, PT ;  /* 0x000000fe0900780c */ /* 0x000fda0003f04270 */
[----:B------:R-:W-:Y:S05]  /*05b0*/  @P0 BRA `(.L_x_10) ;  /* 0x00000000006c0947 */ /* 0x000fea0003800000 */
[----:B------:R-:W-:-:S13]  /*05c0*/  ISETP.GE.AND P0, PT, R9, 0x1, PT ;  /* 0x000000010900780c */ /* 0x000fda0003f06270 */
[----:B------:R-:W-:Y:S05]  /*05d0*/  @P0 BRA `(.L_x_11) ;  /* 0x0000000000740947 */ /* 0x000fea0003800000 */
[----:B------:R-:W-:Y:S02]  /*05e0*/  ISETP.GE.AND P0, PT, R9, -0x18, PT ;  /* 0xffffffe80900780c */ /* 0x000fe40003f06270 */
[----:B------:R-:W-:-:S11]  /*05f0*/  LOP3.LUT R0, R0, 0x80000000, RZ, 0xc0, !PT ;  /* 0x8000000000007812 */ /* 0x000fd600078ec0ff */
[----:B------:R-:W-:Y:S05]  /*0600*/  @!P0 BRA `(.L_x_11) ;  /* 0x0000000000688947 */ /* 0x000fea0003800000 */
[CCC-:B------:R-:W-:Y:S01]  /*0610*/  FFMA.RZ R3, R10.reuse, R8.reuse, R7.reuse ;  /* 0x000000080a037223 */ /* 0x1c0fe2000000c007 */
[CCC-:B------:R-:W-:Y:S01]  /*0620*/  FFMA.RM R6, R10.reuse, R8.reuse, R7.reuse ;  /* 0x000000080a067223 */ /* 0x1c0fe20000004007 */
[C---:B------:R-:W-:Y:S02]  /*0630*/  ISETP.NE.AND P2, PT, R9.reuse, RZ, PT ;  /* 0x000000ff0900720c */ /* 0x040fe40003f45270 */
[----:B------:R-:W-:Y:S02]  /*0640*/  ISETP.NE.AND P1, PT, R9, RZ, PT ;  /* 0x000000ff0900720c */ /* 0x000fe40003f25270 */
[----:B------:R-:W-:Y:S01]  /*0650*/  LOP3.LUT R5, R3, 0x7fffff, RZ, 0xc0, !PT ;  /* 0x007fffff03057812 */ /* 0x000fe200078ec0ff */
[----:B------:R-:W-:Y:S01]  /*0660*/  FFMA.RP R3, R10, R8, R7 ;  /* 0x000000080a037223 */ /* 0x000fe20000008007 */
[----:B------:R-:W-:Y:S02]  /*0670*/  VIADD R8, R9, 0x20 ;  /* 0x0000002009087836 */ /* 0x000fe40000000000 */
[----:B------:R-:W-:Y:S01]  /*0680*/  LOP3.LUT R5, R5, 0x800000, RZ, 0xfc, !PT ;  /* 0x0080000005057812 */ /* 0x000fe200078efcff */
[----:B------:R-:W-:Y:S01]  /*0690*/  IMAD.MOV R7, RZ, RZ, -R9 ;  /* 0x000000ffff077224 */ /* 0x000fe200078e0a09 */
[----:B------:R-:W-:-:S02]  /*06a0*/  FSETP.NEU.FTZ.AND P0, PT, R3, R6, PT ;  /* 0x000000060300720b */ /* 0x000fc40003f1d000 */
[----:B------:R-:W-:Y:S02]  /*06b0*/  SHF.L.U32 R8, R5, R8, RZ ;  /* 0x0000000805087219 */ /* 0x000fe400000006ff */
[----:B------:R-:W-:Y:S02]  /*06c0*/  SEL R6, R7, RZ, P2 ;  /* 0x000000ff07067207 */ /* 0x000fe40001000000 */
[----:B------:R-:W-:Y:S02]  /*06d0*/  ISETP.NE.AND P1, PT, R8, RZ, P1 ;  /* 0x000000ff0800720c */ /* 0x000fe40000f25270 */
[----:B------:R-:W-:Y:S02]  /*06e0*/  SHF.R.U32.HI R6, RZ, R6, R5 ;  /* 0x00000006ff067219 */ /* 0x000fe40000011605 */
[----:B------:R-:W-:Y:S02]  /*06f0*/  PLOP3.LUT P0, PT, P0, P1, PT, 0xf8, 0x8f ;  /* 0x00000000008f781c */ /* 0x000fe40000703f70 */
[----:B------:R-:W-:-:S02]  /*0700*/  SHF.R.U32.HI R8, RZ, 0x1, R6 ;  /* 0x00000001ff087819 */ /* 0x000fc40000011606 */
[----:B------:R-:W-:-:S04]  /*0710*/  SEL R3, RZ, 0x1, !P0 ;  /* 0x00000001ff037807 */ /* 0x000fc80004000000 */
[----:B------:R-:W-:-:S04]  /*0720*/  LOP3.LUT R3, R3, 0x1, R8, 0xf8, !PT ;  /* 0x0000000103037812 */ /* 0x000fc800078ef808 */
[----:B------:R-:W-:-:S05]  /*0730*/  LOP3.LUT R3, R3, R6, RZ, 0xc0, !PT ;  /* 0x0000000603037212 */ /* 0x000fca00078ec0ff */
[----:B------:R-:W-:-:S05]  /*0740*/  IMAD.IADD R3, R8, 0x1, R3 ;  /* 0x0000000108037824 */ /* 0x000fca00078e0203 */
[----:B------:R-:W-:Y:S01]  /*0750*/  LOP3.LUT R0, R3, R0, RZ, 0xfc, !PT ;  /* 0x0000000003007212 */ /* 0x000fe200078efcff */
[----:B------:R-:W-:Y:S06]  /*0760*/  BRA `(.L_x_11) ;  /* 0x0000000000107947 */ /* 0x000fec0003800000 */
.L_x_10:
[----:B------:R-:W-:-:S04]  /*0770*/  LOP3.LUT R0, R0, 0x80000000, RZ, 0xc0, !PT ;  /* 0x8000000000007812 */ /* 0x000fc800078ec0ff */
[----:B------:R-:W-:Y:S01]  /*0780*/  LOP3.LUT R0, R0, 0x7f800000, RZ, 0xfc, !PT ;  /* 0x7f80000000007812 */ /* 0x000fe200078efcff */
[----:B------:R-:W-:Y:S06]  /*0790*/  BRA `(.L_x_11) ;  /* 0x0000000000047947 */ /* 0x000fec0003800000 */
.L_x_9:
[----:B------:R-:W-:-:S07]  /*07a0*/  IMAD R0, R6, 0x800000, R0 ;  /* 0x0080000006007824 */ /* 0x000fce00078e0200 */
.L_x_11:
[----:B------:R-:W-:Y:S05]  /*07b0*/  BSYNC.RECONVERGENT B2 ;  /* 0x0000000000027941 */ /* 0x000fea0003800200 */
.L_x_8:
[----:B------:R-:W-:Y:S05]  /*07c0*/  BRA `(.L_x_12) ;  /* 0x0000000000207947 */ /* 0x000fea0003800000 */
.L_x_7:
[----:B------:R-:W-:-:S04]  /*07d0*/  LOP3.LUT R0, R8, 0x80000000, R7, 0x48, !PT ;  /* 0x8000000008007812 */ /* 0x000fc800078e4807 */
[----:B------:R-:W-:Y:S01]  /*07e0*/  LOP3.LUT R0, R0, 0x7f800000, RZ, 0xfc, !PT ;  /* 0x7f80000000007812 */ /* 0x000fe200078efcff */
[----:B------:R-:W-:Y:S06]  /*07f0*/  BRA `(.L_x_12) ;  /* 0x0000000000147947 */ /* 0x000fec0003800000 */
.L_x_6:
[----:B------:R-:W-:Y:S01]  /*0800*/  LOP3.LUT R0, R8, 0x80000000, R7, 0x48, !PT ;  /* 0x8000000008007812 */ /* 0x000fe200078e4807 */
[----:B------:R-:W-:Y:S06]  /*0810*/  BRA `(.L_x_12) ;  /* 0x00000000000c7947 */ /* 0x000fec0003800000 */
.L_x_5:
[----:B------:R-:W0:Y:S01]  /*0820*/  MUFU.RSQ R0, -QNAN ;  /* 0xffc0000000007908 */ /* 0x000e220000001400 */
[----:B------:R-:W-:Y:S05]  /*0830*/  BRA `(.L_x_12) ;  /* 0x0000000000047947 */ /* 0x000fea0003800000 */
.L_x_4:
[----:B------:R-:W-:-:S07]  /*0840*/  FADD.FTZ R0, R0, R3 ;  /* 0x0000000300007221 */ /* 0x000fce0000010000 */
.L_x_12:
[----:B------:R-:W-:Y:S05]  /*0850*/  BSYNC.RECONVERGENT B1 ;  /* 0x0000000000017941 */ /* 0x000fea0003800200 */
.L_x_2:
[----:B------:R-:W-:-:S04]  /*0860*/  IMAD.MOV.U32 R5, RZ, RZ, 0x0 ;  /* 0x00000000ff057424 */ /* 0x000fc800078e00ff */
[----:B0-----:R-:W-:Y:S05]  /*0870*/  RET.REL.NODEC R4 `(_Z6DividePKfS0_Pfi) ;  /* 0xfffffff404e07950 */ /* 0x001fea0003c3ffff */
.L_x_13:
[----:B------:R-:W-:-:S00]  /*0880*/  BRA `(.L_x_13) ;  /* 0xfffffffc00fc7947 */ /* 0x000fc0000383ffff */
[----:B------:R-:W-:-:S00]  /*0890*/  NOP ;  /* 0x0000000000007918 */ /* 0x000fc00000000000 */
        /* <DEDUP_REMOVED lines=14> */
.L_x_14:


//--------------------- .nv.shared.reserved.0     --------------------------
	.section	.nv.shared.reserved.0,"aw",@nobits
	.weak		__nv_reservedSMEM_offset_0_alias
	.size		__nv_reservedSMEM_offset_0_alias, 0, 64
	.other		__nv_reservedSMEM_offset_0_alias,@"STO_CUDA_RESERVED_SHARED STV_DEFAULT"
__nv_reservedSMEM_offset_0_alias:
	.zero		0
	.zero		64


//--------------------- .nv.constant0._Z6DividePKfS0_Pfi --------------------------
	.section	.nv.constant0._Z6DividePKfS0_Pfi,"a",@progbits
	.sectionflags	@""
	.align	4
.nv.constant0._Z6DividePKfS0_Pfi:
	.zero		924


//--------------------- SYMBOLS --------------------------

	.type		.nv.reservedSmem.offset0,@object
	.size		.nv.reservedSmem.offset0,0x4
